//
// Generated by NVIDIA NVVM Compiler
//
// Compiler Build ID: CL-36424714
// Cuda compilation tools, release 13.0, V13.0.88
// Based on NVVM 20.0.0
//

.version 9.0
.target sm_100
.address_size 64

	// .globl	_Z6myfuncv

.visible .entry _Z6myfuncv()
{


	ret;

}


// ===== COMPILED SASS (sm_100) =====

	.target	sm_100

	.elftype	@"ET_EXEC"


//--------------------- .note.nv.tkinfo           --------------------------
	.section	.note.nv.tkinfo,"",@"SHT_NOTE"
	.sectionflags	@"SHF_NOTE_NV_TKINFO"
	.tkinfo
        /*0018*/ 	.word	0x00000002
        /*0030*/ 	.string	""
        /*0030*/ 	.string	"ptxas"
        /*0030*/ 	.string	"Cuda compilation tools, release 13.0, V13.0.88"
        /*0030*/ 	.string	"Build cuda_13.0.r13.0/compiler.36424714_0"
        /*0030*/ 	.string	"-arch sm_100 -m 64 "



//--------------------- .note.nv.cuinfo           --------------------------
	.section	.note.nv.cuinfo,"",@"SHT_NOTE"
	.sectionflags	@"SHF_NOTE_NV_CUINFO"
        /*0018*/ 	.short	0x0002
        /*001a*/ 	.short	0x0064
        /*001c*/ 	.short	0x0082
	.zero		2


//--------------------- .nv.info                  --------------------------
	.section	.nv.info,"",@"SHT_CUDA_INFO"
	.align	4


	//----- nvinfo : EIATTR_REGCOUNT
	.align		4
        /*0000*/ 	.byte	0x04, 0x2f
        /*0002*/ 	.short	(.L_1 - .L_0)
	.align		4
.L_0:
        /*0004*/ 	.word	index@(_Z6myfuncv)
        /*0008*/ 	.word	0x00000004


	//----- nvinfo : EIATTR_FRAME_SIZE
	.align		4
.L_1:
        /*000c*/ 	.byte	0x04, 0x11
        /*000e*/ 	.short	(.L_3 - .L_2)
	.align		4
.L_2:
        /*0010*/ 	.word	index@(_Z6myfuncv)
        /*0014*/ 	.word	0x00000000


	//----- nvinfo : EIATTR_MIN_STACK_SIZE
	.align		4
.L_3:
        /*0018*/ 	.byte	0x04, 0x12
        /*001a*/ 	.short	(.L_5 - .L_4)
	.align		4
.L_4:
        /*001c*/ 	.word	index@(_Z6myfuncv)
        /*0020*/ 	.word	0x00000000
.L_5:


//--------------------- .nv.compat                --------------------------
	.section	.nv.compat,"",@"SHT_CUDA_COMPAT_INFO"
	.align	4
        /*0000*/ 	.byte	0x02, 0x09, 0x00, 0x00, 0x02, 0x02, 0x01, 0x00, 0x02, 0x05, 0x05, 0x00, 0x03, 0x07, 0x01, 0x01
        /*0010*/ 	.byte	0x02, 0x03, 0x00, 0x00, 0x02, 0x06, 0x01, 0x00, 0x04, 0x0b, 0x08, 0x00, 0x09, 0x00, 0x00, 0x00
        /*0020*/ 	.byte	0x00, 0x00, 0x00, 0x00


//--------------------- .nv.info._Z6myfuncv       --------------------------
	.section	.nv.info._Z6myfuncv,"",@"SHT_CUDA_INFO"
	.sectionflags	@""
	.align	4


	//----- nvinfo : EIATTR_CUDA_API_VERSION
	.align		4
        /*0000*/ 	.byte	0x04, 0x37
        /*0002*/ 	.short	(.L_7 - .L_6)
.L_6:
        /*0004*/ 	.word	0x00000082


	//----- nvinfo : EIATTR_SPARSE_MMA_MASK
	.align		4
.L_7:
        /*0008*/ 	.byte	0x03, 0x50
        /*000a*/ 	.short	0x0000


	//----- nvinfo : EIATTR_MAXREG_COUNT
	.align		4
        /*000c*/ 	.byte	0x03, 0x1b
        /*000e*/ 	.short	0x00ff


	//----- nvinfo : EIATTR_MERCURY_ISA_VERSION
	.align		4
        /*0010*/ 	.byte	0x03, 0x5f
        /*0012*/ 	.short	0x0101


	//----- nvinfo : EIATTR_VRC_CTA_INIT_COUNT
	.align		4
        /*0014*/ 	.byte	0x02, 0x4a
	.zero		1
	.zero		1


	//----- nvinfo : EIATTR_EXIT_INSTR_OFFSETS
	.align		4
        /*0018*/ 	.byte	0x04, 0x1c
        /*001a*/ 	.short	(.L_9 - .L_8)


	//   ....[0]....
.L_8:
        /*001c*/ 	.word	0x00000010


	//----- nvinfo : EIATTR_SW_WAR
	.align		4
.L_9:
        /*0020*/ 	.byte	0x04, 0x36
        /*0022*/ 	.short	(.L_11 - .L_10)
.L_10:
        /*0024*/ 	.word	0x00000008
.L_11:


//--------------------- .nv.callgraph             --------------------------
	.section	.nv.callgraph,"",@"SHT_CUDA_CALLGRAPH"
	.align	4
	.sectionentsize	8
	.align		4
        /*0000*/ 	.word	0x00000000
	.align		4
        /*0004*/ 	.word	0xffffffff
	.align		4
        /*0008*/ 	.word	0x00000000
	.align		4
        /*000c*/ 	.word	0xfffffffe
	.align		4
        /*0010*/ 	.word	0x00000000
	.align		4
        /*0014*/ 	.word	0xfffffffd
	.align		4
        /*0018*/ 	.word	0x00000000
	.align		4
        /*001c*/ 	.word	0xfffffffc


//--------------------- .text._Z6myfuncv          --------------------------
	.section	.text._Z6myfuncv,"ax",@progbits
	.align	128
        .global         _Z6myfuncv
        .type           _Z6myfuncv,@function
        .size           _Z6myfuncv,(.L_x_1 - _Z6myfuncv)
        .other          _Z6myfuncv,@"STO_CUDA_ENTRY STV_DEFAULT"
_Z6myfuncv:
.text._Z6myfuncv:
[----:B------:R-:W-:Y:S01]  /*0000*/  LDC R1, c[0x0][0x37c] ;  /* 0x0000df00ff017b82 */ /* 0x000fe20000000800 */
[----:B------:R-:W-:Y:S05]  /*0010*/  EXIT ;  /* 0x000000000000794d */ /* 0x000fea0003800000 */
.L_x_0:
[----:B------:R-:W-:-:S00]  /*0020*/  BRA `(.L_x_0) ;  /* 0xfffffffc00fc7947 */ /* 0x000fc0000383ffff */
[----:B------:R-:W-:-:S00]  /*0030*/  NOP ;  /* 0x0000000000007918 */ /* 0x000fc00000000000 */
        /* <DEDUP_REMOVED lines=12> */
.L_x_1:


//--------------------- .nv.shared.reserved.0     --------------------------
	.section	.nv.shared.reserved.0,"aw",@nobits
	.weak		__nv_reservedSMEM_offset_0_alias
	.size		__nv_reservedSMEM_offset_0_alias, 0, 64
	.other		__nv_reservedSMEM_offset_0_alias,@"STO_CUDA_RESERVED_SHARED STV_DEFAULT"
__nv_reservedSMEM_offset_0_alias:
	.zero		0
	.zero		64


//--------------------- .nv.constant0._Z6myfuncv  --------------------------
	.section	.nv.constant0._Z6myfuncv,"a",@progbits
	.sectionflags	@""
	.align	4
.nv.constant0._Z6myfuncv:
	.zero		896


//--------------------- SYMBOLS --------------------------

	.type		.nv.reservedSmem.offset0,@object
	.size		.nv.reservedSmem.offset0,0x4
